//
// Generated by NVIDIA NVVM Compiler
//
// Compiler Build ID: CL-36424714
// Cuda compilation tools, release 13.0, V13.0.88
// Based on NVVM 20.0.0
//

.version 9.0
.target sm_100
.address_size 64

	// .globl	_Z28setImageForCascadeClassifierv

.visible .entry _Z28setImageForCascadeClassifierv()
{


	ret;

}
	// .globl	_Z18ScaleImage_Invokerv
.visible .entry _Z18ScaleImage_Invokerv()
{


	ret;

}


// ===== COMPILED SASS (sm_100) =====

	.target	sm_100

	.elftype	@"ET_EXEC"


//--------------------- .note.nv.tkinfo           --------------------------
	.section	.note.nv.tkinfo,"",@"SHT_NOTE"
	.sectionflags	@"SHF_NOTE_NV_TKINFO"
	.tkinfo
        /*0018*/ 	.word	0x00000002
        /*0030*/ 	.string	""
        /*0030*/ 	.string	"ptxas"
        /*0030*/ 	.string	"Cuda compilation tools, release 13.0, V13.0.88"
        /*0030*/ 	.string	"Build cuda_13.0.r13.0/compiler.36424714_0"
        /*0030*/ 	.string	"-arch sm_100 -m 64 "



//--------------------- .note.nv.cuinfo           --------------------------
	.section	.note.nv.cuinfo,"",@"SHT_NOTE"
	.sectionflags	@"SHF_NOTE_NV_CUINFO"
        /*0018*/ 	.short	0x0002
        /*001a*/ 	.short	0x0064
        /*001c*/ 	.short	0x0082
	.zero		2


//--------------------- .nv.info                  --------------------------
	.section	.nv.info,"",@"SHT_CUDA_INFO"
	.align	4


	//----- nvinfo : EIATTR_REGCOUNT
	.align		4
        /*0000*/ 	.byte	0x04, 0x2f
        /*0002*/ 	.short	(.L_1 - .L_0)
	.align		4
.L_0:
        /*0004*/ 	.word	index@(_Z28setImageForCascadeClassifierv)
        /*0008*/ 	.word	0x00000004


	//----- nvinfo : EIATTR_FRAME_SIZE
	.align		4
.L_1:
        /*000c*/ 	.byte	0x04, 0x11
        /*000e*/ 	.short	(.L_3 - .L_2)
	.align		4
.L_2:
        /*0010*/ 	.word	index@(_Z28setImageForCascadeClassifierv)
        /*0014*/ 	.word	0x00000000


	//----- nvinfo : EIATTR_REGCOUNT
	.align		4
.L_3:
        /*0018*/ 	.byte	0x04, 0x2f
        /*001a*/ 	.short	(.L_5 - .L_4)
	.align		4
.L_4:
        /*001c*/ 	.word	index@(_Z18ScaleImage_Invokerv)
        /*0020*/ 	.word	0x00000004


	//----- nvinfo : EIATTR_FRAME_SIZE
	.align		4
.L_5:
        /*0024*/ 	.byte	0x04, 0x11
        /*0026*/ 	.short	(.L_7 - .L_6)
	.align		4
.L_6:
        /*0028*/ 	.word	index@(_Z18ScaleImage_Invokerv)
        /*002c*/ 	.word	0x00000000


	//----- nvinfo : EIATTR_MIN_STACK_SIZE
	.align		4
.L_7:
        /*0030*/ 	.byte	0x04, 0x12
        /*0032*/ 	.short	(.L_9 - .L_8)
	.align		4
.L_8:
        /*0034*/ 	.word	index@(_Z18ScaleImage_Invokerv)
        /*0038*/ 	.word	0x00000000


	//----- nvinfo : EIATTR_MIN_STACK_SIZE
	.align		4
.L_9:
        /*003c*/ 	.byte	0x04, 0x12
        /*003e*/ 	.short	(.L_11 - .L_10)
	.align		4
.L_10:
        /*0040*/ 	.word	index@(_Z28setImageForCascadeClassifierv)
        /*0044*/ 	.word	0x00000000
.L_11:


//--------------------- .nv.compat                --------------------------
	.section	.nv.compat,"",@"SHT_CUDA_COMPAT_INFO"
	.align	4
        /*0000*/ 	.byte	0x02, 0x09, 0x00, 0x00, 0x02, 0x02, 0x01, 0x00, 0x02, 0x05, 0x05, 0x00, 0x03, 0x07, 0x01, 0x01
        /*0010*/ 	.byte	0x02, 0x03, 0x00, 0x00, 0x02, 0x06, 0x01, 0x00, 0x04, 0x0b, 0x08, 0x00, 0x09, 0x00, 0x00, 0x00
        /*0020*/ 	.byte	0x00, 0x00, 0x00, 0x00


//--------------------- .nv.info._Z18ScaleImage_Invokerv --------------------------
	.section	.nv.info._Z18ScaleImage_Invokerv,"",@"SHT_CUDA_INFO"
	.sectionflags	@""
	.align	4


	//----- nvinfo : EIATTR_CUDA_API_VERSION
	.align		4
        /*0000*/ 	.byte	0x04, 0x37
        /*0002*/ 	.short	(.L_13 - .L_12)
.L_12:
        /*0004*/ 	.word	0x00000082


	//----- nvinfo : EIATTR_SPARSE_MMA_MASK
	.align		4
.L_13:
        /*0008*/ 	.byte	0x03, 0x50
        /*000a*/ 	.short	0x0000


	//----- nvinfo : EIATTR_MAXREG_COUNT
	.align		4
        /*000c*/ 	.byte	0x03, 0x1b
        /*000e*/ 	.short	0x00ff


	//----- nvinfo : EIATTR_MERCURY_ISA_VERSION
	.align		4
        /*0010*/ 	.byte	0x03, 0x5f
        /*0012*/ 	.short	0x0101


	//----- nvinfo : EIATTR_VRC_CTA_INIT_COUNT
	.align		4
        /*0014*/ 	.byte	0x02, 0x4a
	.zero		1
	.zero		1


	//----- nvinfo : EIATTR_EXIT_INSTR_OFFSETS
	.align		4
        /*0018*/ 	.byte	0x04, 0x1c
        /*001a*/ 	.short	(.L_15 - .L_14)


	//   ....[0]....
.L_14:
        /*001c*/ 	.word	0x00000010


	//----- nvinfo : EIATTR_SW_WAR
	.align		4
.L_15:
        /*0020*/ 	.byte	0x04, 0x36
        /*0022*/ 	.short	(.L_17 - .L_16)
.L_16:
        /*0024*/ 	.word	0x00000008
.L_17:


//--------------------- .nv.info._Z28setImageForCascadeClassifierv --------------------------
	.section	.nv.info._Z28setImageForCascadeClassifierv,"",@"SHT_CUDA_INFO"
	.sectionflags	@""
	.align	4


	//----- nvinfo : EIATTR_CUDA_API_VERSION
	.align		4
        /*0000*/ 	.byte	0x04, 0x37
        /*0002*/ 	.short	(.L_19 - .L_18)
.L_18:
        /*0004*/ 	.word	0x00000082


	//----- nvinfo : EIATTR_SPARSE_MMA_MASK
	.align		4
.L_19:
        /*0008*/ 	.byte	0x03, 0x50
        /*000a*/ 	.short	0x0000


	//----- nvinfo : EIATTR_MAXREG_COUNT
	.align		4
        /*000c*/ 	.byte	0x03, 0x1b
        /*000e*/ 	.short	0x00ff


	//----- nvinfo : EIATTR_MERCURY_ISA_VERSION
	.align		4
        /*0010*/ 	.byte	0x03, 0x5f
        /*0012*/ 	.short	0x0101


	//----- nvinfo : EIATTR_VRC_CTA_INIT_COUNT
	.align		4
        /*0014*/ 	.byte	0x02, 0x4a
	.zero		1
	.zero		1


	//----- nvinfo : EIATTR_EXIT_INSTR_OFFSETS
	.align		4
        /*0018*/ 	.byte	0x04, 0x1c
        /*001a*/ 	.short	(.L_21 - .L_20)


	//   ....[0]....
.L_20:
        /*001c*/ 	.word	0x00000010


	//----- nvinfo : EIATTR_SW_WAR
	.align		4
.L_21:
        /*0020*/ 	.byte	0x04, 0x36
        /*0022*/ 	.short	(.L_23 - .L_22)
.L_22:
        /*0024*/ 	.word	0x00000008
.L_23:


//--------------------- .nv.callgraph             --------------------------
	.section	.nv.callgraph,"",@"SHT_CUDA_CALLGRAPH"
	.align	4
	.sectionentsize	8
	.align		4
        /*0000*/ 	.word	0x00000000
	.align		4
        /*0004*/ 	.word	0xffffffff
	.align		4
        /*0008*/ 	.word	0x00000000
	.align		4
        /*000c*/ 	.word	0xfffffffe
	.align		4
        /*0010*/ 	.word	0x00000000
	.align		4
        /*0014*/ 	.word	0xfffffffd
	.align		4
        /*0018*/ 	.word	0x00000000
	.align		4
        /*001c*/ 	.word	0xfffffffc


//--------------------- .text._Z18ScaleImage_Invokerv --------------------------
	.section	.text._Z18ScaleImage_Invokerv,"ax",@progbits
	.align	128
        .global         _Z18ScaleImage_Invokerv
        .type           _Z18ScaleImage_Invokerv,@function
        .size           _Z18ScaleImage_Invokerv,(.L_x_2 - _Z18ScaleImage_Invokerv)
        .other          _Z18ScaleImage_Invokerv,@"STO_CUDA_ENTRY STV_DEFAULT"
_Z18ScaleImage_Invokerv:
.text._Z18ScaleImage_Invokerv:
[----:B------:R-:W-:Y:S01]  /*0000*/  LDC R1, c[0x0][0x37c] ;  /* 0x0000df00ff017b82 */ /* 0x000fe20000000800 */
[----:B------:R-:W-:Y:S05]  /*0010*/  EXIT ;  /* 0x000000000000794d */ /* 0x000fea0003800000 */
.L_x_0:
[----:B------:R-:W-:-:S00]  /*0020*/  BRA `(.L_x_0) ;  /* 0xfffffffc00fc7947 */ /* 0x000fc0000383ffff */
[----:B------:R-:W-:-:S00]  /*0030*/  NOP ;  /* 0x0000000000007918 */ /* 0x000fc00000000000 */
        /* <DEDUP_REMOVED lines=12> */
.L_x_2:


//--------------------- .text._Z28setImageForCascadeClassifierv --------------------------
	.section	.text._Z28setImageForCascadeClassifierv,"ax",@progbits
	.align	128
        .global         _Z28setImageForCascadeClassifierv
        .type           _Z28setImageForCascadeClassifierv,@function
        .size           _Z28setImageForCascadeClassifierv,(.L_x_3 - _Z28setImageForCascadeClassifierv)
        .other          _Z28setImageForCascadeClassifierv,@"STO_CUDA_ENTRY STV_DEFAULT"
_Z28setImageForCascadeClassifierv:
.text._Z28setImageForCascadeClassifierv:
[----:B------:R-:W-:Y:S01]  /*0000*/  LDC R1, c[0x0][0x37c] ;  /* 0x0000df00ff017b82 */ /* 0x000fe20000000800 */
[----:B------:R-:W-:Y:S05]  /*0010*/  EXIT ;  /* 0x000000000000794d */ /* 0x000fea0003800000 */
.L_x_1:
        /* <DEDUP_REMOVED lines=14> */
.L_x_3:


//--------------------- .nv.shared.reserved.0     --------------------------
	.section	.nv.shared.reserved.0,"aw",@nobits
	.weak		__nv_reservedSMEM_offset_0_alias
	.size		__nv_reservedSMEM_offset_0_alias, 0, 64
	.other		__nv_reservedSMEM_offset_0_alias,@"STO_CUDA_RESERVED_SHARED STV_DEFAULT"
__nv_reservedSMEM_offset_0_alias:
	.zero		0
	.zero		64


//--------------------- .nv.constant0._Z18ScaleImage_Invokerv --------------------------
	.section	.nv.constant0._Z18ScaleImage_Invokerv,"a",@progbits
	.sectionflags	@""
	.align	4
.nv.constant0._Z18ScaleImage_Invokerv:
	.zero		896


//--------------------- .nv.constant0._Z28setImageForCascadeClassifierv --------------------------
	.section	.nv.constant0._Z28setImageForCascadeClassifierv,"a",@progbits
	.sectionflags	@""
	.align	4
.nv.constant0._Z28setImageForCascadeClassifierv:
	.zero		896


//--------------------- SYMBOLS --------------------------

	.type		.nv.reservedSmem.offset0,@object
	.size		.nv.reservedSmem.offset0,0x4
